//
// Generated by NVIDIA NVVM Compiler
//
// Compiler Build ID: CL-36424714
// Cuda compilation tools, release 13.0, V13.0.88
// Based on NVVM 20.0.0
//

.version 9.0
.target sm_100
.address_size 64

	// .globl	_Z44convolution_cached_tiled_2d_const_mem_kernelPfS_ii
.const .align 4 .b8 F[100];
// _ZZ44convolution_cached_tiled_2d_const_mem_kernelPfS_iiE3I_s has been demoted

.visible .entry _Z44convolution_cached_tiled_2d_const_mem_kernelPfS_ii(
	.param .u64 .ptr .align 1 _Z44convolution_cached_tiled_2d_const_mem_kernelPfS_ii_param_0,
	.param .u64 .ptr .align 1 _Z44convolution_cached_tiled_2d_const_mem_kernelPfS_ii_param_1,
	.param .u32 _Z44convolution_cached_tiled_2d_const_mem_kernelPfS_ii_param_2,
	.param .u32 _Z44convolution_cached_tiled_2d_const_mem_kernelPfS_ii_param_3
)
{
	.reg .pred 	%p<38>;
	.reg .b32 	%r<60>;
	.reg .b32 	%f<45>;
	.reg .b64 	%rd<16>;
	// demoted variable
	.shared .align 4 .b8 _ZZ44convolution_cached_tiled_2d_const_mem_kernelPfS_iiE3I_s[4096];
	ld.param.u64 	%rd6, [_Z44convolution_cached_tiled_2d_const_mem_kernelPfS_ii_param_0];
	ld.param.u64 	%rd5, [_Z44convolution_cached_tiled_2d_const_mem_kernelPfS_ii_param_1];
	ld.param.u32 	%r21, [_Z44convolution_cached_tiled_2d_const_mem_kernelPfS_ii_param_2];
	ld.param.u32 	%r22, [_Z44convolution_cached_tiled_2d_const_mem_kernelPfS_ii_param_3];
	cvta.to.global.u64 	%rd1, %rd6;
	mov.u32 	%r23, %ctaid.x;
	shl.b32 	%r1, %r23, 5;
	mov.u32 	%r2, %tid.x;
	add.s32 	%r3, %r1, %r2;
	mov.u32 	%r24, %ctaid.y;
	shl.b32 	%r25, %r24, 5;
	mov.u32 	%r55, %tid.y;
	add.s32 	%r5, %r25, %r55;
	setp.ge.s32 	%p4, %r5, %r22;
	setp.lt.s32 	%p5, %r3, 0;
	setp.ge.s32 	%p6, %r3, %r21;
	or.pred  	%p7, %p4, %p6;
	or.pred  	%p8, %p7, %p5;
	@%p8 bra 	$L__BB0_2;
	mad.lo.s32 	%r32, %r21, %r5, %r3;
	mul.wide.s32 	%rd7, %r32, 4;
	add.s64 	%rd8, %rd1, %rd7;
	ld.global.f32 	%f17, [%rd8];
	shl.b32 	%r33, %r55, 7;
	mov.u32 	%r34, _ZZ44convolution_cached_tiled_2d_const_mem_kernelPfS_iiE3I_s;
	add.s32 	%r35, %r34, %r33;
	shl.b32 	%r36, %r2, 2;
	add.s32 	%r37, %r35, %r36;
	st.shared.f32 	[%r37], %f17;
	bra.uni 	$L__BB0_3;
$L__BB0_2:
	shl.b32 	%r26, %r55, 7;
	mov.u32 	%r27, _ZZ44convolution_cached_tiled_2d_const_mem_kernelPfS_iiE3I_s;
	add.s32 	%r28, %r27, %r26;
	shl.b32 	%r29, %r2, 2;
	add.s32 	%r30, %r28, %r29;
	mov.b32 	%r31, 0;
	st.shared.u32 	[%r30], %r31;
$L__BB0_3:
	setp.ge.s32 	%p9, %r3, %r21;
	setp.ge.s32 	%p10, %r5, %r22;
	bar.sync 	0;
	or.pred  	%p11, %p9, %p10;
	@%p11 bra 	$L__BB0_27;
	add.s32 	%r6, %r2, -2;
	add.s32 	%r7, %r2, -1;
	add.s32 	%r39, %r3, 1;
	setp.lt.s32 	%p12, %r3, -1;
	setp.ge.s32 	%p13, %r39, %r21;
	or.pred  	%p1, %p12, %p13;
	add.s32 	%r40, %r3, 2;
	setp.lt.s32 	%p14, %r3, -2;
	setp.ge.s32 	%p15, %r40, %r21;
	or.pred  	%p2, %p14, %p15;
	add.s32 	%r41, %r5, -2;
	mad.lo.s32 	%r42, %r21, %r41, %r2;
	add.s32 	%r58, %r42, %r1;
	shl.b32 	%r43, %r55, 7;
	shl.b32 	%r44, %r2, 2;
	add.s32 	%r45, %r43, %r44;
	mov.u32 	%r46, _ZZ44convolution_cached_tiled_2d_const_mem_kernelPfS_iiE3I_s;
	add.s32 	%r47, %r45, %r46;
	add.s32 	%r56, %r47, -264;
	mov.u64 	%rd10, F;
	add.s64 	%rd15, %rd10, 8;
	mov.f32 	%f44, 0f00000000;
	mov.b32 	%r59, -2;
	mov.u32 	%r57, %r5;
$L__BB0_5:
	add.s32 	%r15, %r55, -2;
	add.s32 	%r48, %r57, -2;
	setp.lt.s32 	%p16, %r48, 0;
	setp.ge.s32 	%p17, %r48, %r22;
	or.pred  	%p3, %p16, %p17;
	add.s32 	%r49, %r58, -2;
	max.u32 	%r50, %r6, %r15;
	setp.gt.u32 	%p18, %r50, 31;
	mul.wide.s32 	%rd11, %r49, 4;
	add.s64 	%rd3, %rd1, %rd11;
	@%p18 bra 	$L__BB0_7;
	ld.const.f32 	%f21, [%rd15+-8];
	ld.shared.f32 	%f22, [%r56];
	fma.rn.f32 	%f44, %f21, %f22, %f44;
	bra.uni 	$L__BB0_9;
$L__BB0_7:
	setp.lt.s32 	%p19, %r3, 2;
	add.s32 	%r51, %r3, -2;
	setp.ge.s32 	%p20, %r51, %r21;
	or.pred  	%p21, %p19, %p20;
	or.pred  	%p22, %p3, %p21;
	@%p22 bra 	$L__BB0_9;
	ld.const.f32 	%f19, [%rd15+-8];
	ld.global.f32 	%f20, [%rd3];
	fma.rn.f32 	%f44, %f19, %f20, %f44;
$L__BB0_9:
	max.u32 	%r52, %r7, %r15;
	setp.lt.u32 	%p23, %r52, 32;
	@%p23 bra 	$L__BB0_12;
	setp.lt.s32 	%p24, %r3, 1;
	or.pred  	%p25, %p3, %p24;
	@%p25 bra 	$L__BB0_13;
	ld.const.f32 	%f23, [%rd15+-4];
	ld.global.f32 	%f24, [%rd3+4];
	fma.rn.f32 	%f44, %f23, %f24, %f44;
	bra.uni 	$L__BB0_13;
$L__BB0_12:
	ld.const.f32 	%f25, [%rd15+-4];
	ld.shared.f32 	%f26, [%r56+4];
	fma.rn.f32 	%f44, %f25, %f26, %f44;
$L__BB0_13:
	max.u32 	%r53, %r2, %r15;
	setp.lt.u32 	%p26, %r53, 32;
	@%p26 bra 	$L__BB0_16;
	setp.lt.s32 	%p27, %r3, 0;
	or.pred  	%p28, %p3, %p27;
	@%p28 bra 	$L__BB0_17;
	ld.const.f32 	%f27, [%rd15];
	ld.global.f32 	%f28, [%rd3+8];
	fma.rn.f32 	%f44, %f27, %f28, %f44;
	bra.uni 	$L__BB0_17;
$L__BB0_16:
	ld.const.f32 	%f29, [%rd15];
	ld.shared.f32 	%f30, [%r56+8];
	fma.rn.f32 	%f44, %f29, %f30, %f44;
$L__BB0_17:
	setp.lt.u32 	%p29, %r15, 32;
	setp.lt.u32 	%p30, %r2, 31;
	and.pred  	%p31, %p30, %p29;
	@%p31 bra 	$L__BB0_20;
	or.pred  	%p32, %p3, %p1;
	@%p32 bra 	$L__BB0_21;
	ld.const.f32 	%f31, [%rd15+4];
	ld.global.f32 	%f32, [%rd3+12];
	fma.rn.f32 	%f44, %f31, %f32, %f44;
	bra.uni 	$L__BB0_21;
$L__BB0_20:
	ld.const.f32 	%f33, [%rd15+4];
	ld.shared.f32 	%f34, [%r56+12];
	fma.rn.f32 	%f44, %f33, %f34, %f44;
$L__BB0_21:
	setp.lt.u32 	%p33, %r15, 32;
	setp.lt.u32 	%p34, %r2, 30;
	and.pred  	%p35, %p34, %p33;
	@%p35 bra 	$L__BB0_24;
	or.pred  	%p36, %p3, %p2;
	@%p36 bra 	$L__BB0_25;
	ld.const.f32 	%f35, [%rd15+8];
	ld.global.f32 	%f36, [%rd3+16];
	fma.rn.f32 	%f44, %f35, %f36, %f44;
	bra.uni 	$L__BB0_25;
$L__BB0_24:
	ld.const.f32 	%f37, [%rd15+8];
	ld.shared.f32 	%f38, [%r56+16];
	fma.rn.f32 	%f44, %f37, %f38, %f44;
$L__BB0_25:
	add.s64 	%rd15, %rd15, 20;
	add.s32 	%r59, %r59, 1;
	add.s32 	%r58, %r58, %r21;
	add.s32 	%r57, %r57, 1;
	add.s32 	%r56, %r56, 128;
	add.s32 	%r55, %r55, 1;
	setp.ne.s32 	%p37, %r59, 3;
	@%p37 bra 	$L__BB0_5;
	mad.lo.s32 	%r54, %r21, %r5, %r3;
	cvta.to.global.u64 	%rd12, %rd5;
	mul.wide.s32 	%rd13, %r54, 4;
	add.s64 	%rd14, %rd12, %rd13;
	st.global.f32 	[%rd14], %f44;
$L__BB0_27:
	ret;

}


// ===== COMPILED SASS (sm_100) =====

	.target	sm_100

	.elftype	@"ET_EXEC"


//--------------------- .note.nv.tkinfo           --------------------------
	.section	.note.nv.tkinfo,"",@"SHT_NOTE"
	.sectionflags	@"SHF_NOTE_NV_TKINFO"
	.tkinfo
        /*0018*/ 	.word	0x00000002
        /*0030*/ 	.string	""
        /*0030*/ 	.string	"ptxas"
        /*0030*/ 	.string	"Cuda compilation tools, release 13.0, V13.0.88"
        /*0030*/ 	.string	"Build cuda_13.0.r13.0/compiler.36424714_0"
        /*0030*/ 	.string	"-arch sm_100 -m 64 "



//--------------------- .note.nv.cuinfo           --------------------------
	.section	.note.nv.cuinfo,"",@"SHT_NOTE"
	.sectionflags	@"SHF_NOTE_NV_CUINFO"
        /*0018*/ 	.short	0x0002
        /*001a*/ 	.short	0x0064
        /*001c*/ 	.short	0x0082
	.zero		2


//--------------------- .nv.info                  --------------------------
	.section	.nv.info,"",@"SHT_CUDA_INFO"
	.align	4


	//----- nvinfo : EIATTR_REGCOUNT
	.align		4
        /*0000*/ 	.byte	0x04, 0x2f
        /*0002*/ 	.short	(.L_2 - .L_1)
	.align		4
.L_1:
        /*0004*/ 	.word	index@(_Z44convolution_cached_tiled_2d_const_mem_kernelPfS_ii)
        /*0008*/ 	.word	0x00000018


	//----- nvinfo : EIATTR_FRAME_SIZE
	.align		4
.L_2:
        /*000c*/ 	.byte	0x04, 0x11
        /*000e*/ 	.short	(.L_4 - .L_3)
	.align		4
.L_3:
        /*0010*/ 	.word	index@(_Z44convolution_cached_tiled_2d_const_mem_kernelPfS_ii)
        /*0014*/ 	.word	0x00000000


	//----- nvinfo : EIATTR_MIN_STACK_SIZE
	.align		4
.L_4:
        /*0018*/ 	.byte	0x04, 0x12
        /*001a*/ 	.short	(.L_6 - .L_5)
	.align		4
.L_5:
        /*001c*/ 	.word	index@(_Z44convolution_cached_tiled_2d_const_mem_kernelPfS_ii)
        /*0020*/ 	.word	0x00000000
.L_6:


//--------------------- .nv.compat                --------------------------
	.section	.nv.compat,"",@"SHT_CUDA_COMPAT_INFO"
	.align	4
        /*0000*/ 	.byte	0x02, 0x09, 0x00, 0x00, 0x02, 0x02, 0x01, 0x00, 0x02, 0x05, 0x05, 0x00, 0x03, 0x07, 0x01, 0x01
        /*0010*/ 	.byte	0x02, 0x03, 0x00, 0x00, 0x02, 0x06, 0x01, 0x00, 0x04, 0x0b, 0x08, 0x00, 0x09, 0x00, 0x00, 0x00
        /*0020*/ 	.byte	0x00, 0x00, 0x00, 0x00


//--------------------- .nv.info._Z44convolution_cached_tiled_2d_const_mem_kernelPfS_ii --------------------------
	.section	.nv.info._Z44convolution_cached_tiled_2d_const_mem_kernelPfS_ii,"",@"SHT_CUDA_INFO"
	.sectionflags	@""
	.align	4


	//----- nvinfo : EIATTR_CUDA_API_VERSION
	.align		4
        /*0000*/ 	.byte	0x04, 0x37
        /*0002*/ 	.short	(.L_8 - .L_7)
.L_7:
        /*0004*/ 	.word	0x00000082


	//----- nvinfo : EIATTR_KPARAM_INFO
	.align		4
.L_8:
        /*0008*/ 	.byte	0x04, 0x17
        /*000a*/ 	.short	(.L_10 - .L_9)
.L_9:
        /*000c*/ 	.word	0x00000000
        /*0010*/ 	.short	0x0003
        /*0012*/ 	.short	0x0014
        /*0014*/ 	.byte	0x00, 0xf0, 0x11, 0x00


	//----- nvinfo : EIATTR_KPARAM_INFO
	.align		4
.L_10:
        /*0018*/ 	.byte	0x04, 0x17
        /*001a*/ 	.short	(.L_12 - .L_11)
.L_11:
        /*001c*/ 	.word	0x00000000
        /*0020*/ 	.short	0x0002
        /*0022*/ 	.short	0x0010
        /*0024*/ 	.byte	0x00, 0xf0, 0x11, 0x00


	//----- nvinfo : EIATTR_KPARAM_INFO
	.align		4
.L_12:
        /*0028*/ 	.byte	0x04, 0x17
        /*002a*/ 	.short	(.L_14 - .L_13)
.L_13:
        /*002c*/ 	.word	0x00000000
        /*0030*/ 	.short	0x0001
        /*0032*/ 	.short	0x0008
        /*0034*/ 	.byte	0x00, 0xf5, 0x21, 0x00


	//----- nvinfo : EIATTR_KPARAM_INFO
	.align		4
.L_14:
        /*0038*/ 	.byte	0x04, 0x17
        /*003a*/ 	.short	(.L_16 - .L_15)
.L_15:
        /*003c*/ 	.word	0x00000000
        /*0040*/ 	.short	0x0000
        /*0042*/ 	.short	0x0000
        /*0044*/ 	.byte	0x00, 0xf5, 0x21, 0x00


	//----- nvinfo : EIATTR_SPARSE_MMA_MASK
	.align		4
.L_16:
        /*0048*/ 	.byte	0x03, 0x50
        /*004a*/ 	.short	0x0000


	//----- nvinfo : EIATTR_MAXREG_COUNT
	.align		4
        /*004c*/ 	.byte	0x03, 0x1b
        /*004e*/ 	.short	0x00ff


	//----- nvinfo : EIATTR_NUM_BARRIERS
	.align		4
        /*0050*/ 	.byte	0x02, 0x4c
        /*0052*/ 	.byte	0x01
	.zero		1


	//----- nvinfo : EIATTR_MERCURY_ISA_VERSION
	.align		4
        /*0054*/ 	.byte	0x03, 0x5f
        /*0056*/ 	.short	0x0101


	//----- nvinfo : EIATTR_VRC_CTA_INIT_COUNT
	.align		4
        /*0058*/ 	.byte	0x02, 0x4a
	.zero		1
	.zero		1


	//----- nvinfo : EIATTR_EXIT_INSTR_OFFSETS
	.align		4
        /*005c*/ 	.byte	0x04, 0x1c
        /*005e*/ 	.short	(.L_18 - .L_17)


	//   ....[0]....
.L_17:
        /*0060*/ 	.word	0x000001e0


	//   ....[1]....
        /*0064*/ 	.word	0x00001b30


	//----- nvinfo : EIATTR_CRS_STACK_SIZE
	.align		4
.L_18:
        /*0068*/ 	.byte	0x04, 0x1e
        /*006a*/ 	.short	(.L_20 - .L_19)
.L_19:
        /*006c*/ 	.word	0x00000000


	//----- nvinfo : EIATTR_CBANK_PARAM_SIZE
	.align		4
.L_20:
        /*0070*/ 	.byte	0x03, 0x19
        /*0072*/ 	.short	0x0018


	//----- nvinfo : EIATTR_PARAM_CBANK
	.align		4
        /*0074*/ 	.byte	0x04, 0x0a
        /*0076*/ 	.short	(.L_22 - .L_21)
	.align		4
.L_21:
        /*0078*/ 	.word	index@(.nv.constant0._Z44convolution_cached_tiled_2d_const_mem_kernelPfS_ii)
        /*007c*/ 	.short	0x0380
        /*007e*/ 	.short	0x0018


	//----- nvinfo : EIATTR_SW_WAR
	.align		4
.L_22:
        /*0080*/ 	.byte	0x04, 0x36
        /*0082*/ 	.short	(.L_24 - .L_23)
.L_23:
        /*0084*/ 	.word	0x00000008
.L_24:


//--------------------- .nv.callgraph             --------------------------
	.section	.nv.callgraph,"",@"SHT_CUDA_CALLGRAPH"
	.align	4
	.sectionentsize	8
	.align		4
        /*0000*/ 	.word	0x00000000
	.align		4
        /*0004*/ 	.word	0xffffffff
	.align		4
        /*0008*/ 	.word	0x00000000
	.align		4
        /*000c*/ 	.word	0xfffffffe
	.align		4
        /*0010*/ 	.word	0x00000000
	.align		4
        /*0014*/ 	.word	0xfffffffd
	.align		4
        /*0018*/ 	.word	0x00000000
	.align		4
        /*001c*/ 	.word	0xfffffffc


//--------------------- .nv.constant3             --------------------------
	.section	.nv.constant3,"a",@progbits
	.align	4
.nv.constant3:
	.type		F,@object
	.size		F,(.L_0 - F)
F:
	.zero		100
.L_0:


//--------------------- .text._Z44convolution_cached_tiled_2d_const_mem_kernelPfS_ii --------------------------
	.section	.text._Z44convolution_cached_tiled_2d_const_mem_kernelPfS_ii,"ax",@progbits
	.align	128
        .global         _Z44convolution_cached_tiled_2d_const_mem_kernelPfS_ii
        .type           _Z44convolution_cached_tiled_2d_const_mem_kernelPfS_ii,@function
        .size           _Z44convolution_cached_tiled_2d_const_mem_kernelPfS_ii,(.L_x_71 - _Z44convolution_cached_tiled_2d_const_mem_kernelPfS_ii)
        .other          _Z44convolution_cached_tiled_2d_const_mem_kernelPfS_ii,@"STO_CUDA_ENTRY STV_DEFAULT"
_Z44convolution_cached_tiled_2d_const_mem_kernelPfS_ii:
.text._Z44convolution_cached_tiled_2d_const_mem_kernelPfS_ii:
[----:B------:R-:W-:Y:S01]  /*0000*/  LDC R1, c[0x0][0x37c] ;  /* 0x0000df00ff017b82 */ /* 0x000fe20000000800 */
[----:B------:R-:W0:Y:S07]  /*0010*/  S2R R10, SR_CTAID.X ;  /* 0x00000000000a7919 */ /* 0x000e2e0000002500 */
[----:B------:R-:W1:Y:S01]  /*0020*/  LDC.64 R4, c[0x0][0x390] ;  /* 0x0000e400ff047b82 */ /* 0x000e620000000a00 */
[----:B------:R-:W2:Y:S01]  /*0030*/  LDCU.64 UR6, c[0x0][0x358] ;  /* 0x00006b00ff0677ac */ /* 0x000ea20008000a00 */
[----:B------:R-:W0:Y:S01]  /*0040*/  S2R R7, SR_TID.X ;  /* 0x0000000000077919 */ /* 0x000e220000002100 */
[----:B------:R-:W3:Y:S01]  /*0050*/  S2R R3, SR_CTAID.Y ;  /* 0x0000000000037919 */ /* 0x000ee20000002600 */
[----:B------:R-:W3:Y:S01]  /*0060*/  S2R R14, SR_TID.Y ;  /* 0x00000000000e7919 */ /* 0x000ee20000002200 */
[----:B0-----:R-:W-:-:S05]  /*0070*/  IMAD R9, R10, 0x20, R7 ;  /* 0x000000200a097824 */ /* 0x001fca00078e0207 */
[----:B-1----:R-:W-:Y:S01]  /*0080*/  ISETP.GE.AND P0, PT, R9, R4, PT ;  /* 0x000000040900720c */ /* 0x002fe20003f06270 */
[----:B---3--:R-:W-:-:S05]  /*0090*/  IMAD R6, R3, 0x20, R14 ;  /* 0x0000002003067824 */ /* 0x008fca00078e020e */
[----:B------:R-:W-:-:S04]  /*00a0*/  ISETP.GE.OR P0, PT, R6, R5, P0 ;  /* 0x000000050600720c */ /* 0x000fc80000706670 */
[----:B------:R-:W-:-:S13]  /*00b0*/  ISETP.LT.OR P0, PT, R9, RZ, P0 ;  /* 0x000000ff0900720c */ /* 0x000fda0000701670 */
[----:B------:R-:W0:Y:S01]  /*00c0*/  @!P0 LDC.64 R2, c[0x0][0x380] ;  /* 0x0000e000ff028b82 */ /* 0x000e220000000a00 */
[----:B------:R-:W-:-:S04]  /*00d0*/  @!P0 IMAD R11, R6, R4, R9 ;  /* 0x00000004060b8224 */ /* 0x000fc800078e0209 */
[----:B0-----:R-:W-:-:S06]  /*00e0*/  @!P0 IMAD.WIDE R2, R11, 0x4, R2 ;  /* 0x000000040b028825 */ /* 0x001fcc00078e0202 */
[----:B--2---:R-:W2:Y:S01]  /*00f0*/  @!P0 LDG.E R2, desc[UR6][R2.64] ;  /* 0x0000000602028981 */ /* 0x004ea2000c1e1900 */
[----:B------:R-:W0:Y:S01]  /*0100*/  S2UR UR5, SR_CgaCtaId ;  /* 0x00000000000579c3 */ /* 0x000e220000008800 */
[----:B------:R-:W-:Y:S01]  /*0110*/  UMOV UR4, 0x400 ;  /* 0x0000040000047882 */ /* 0x000fe20000000000 */
[----:B------:R-:W-:-:S04]  /*0120*/  ISETP.GE.AND P1, PT, R6, R5, PT ;  /* 0x000000050600720c */ /* 0x000fc80003f26270 */
[----:B------:R-:W-:Y:S01]  /*0130*/  ISETP.GE.OR P1, PT, R9, R4, P1 ;  /* 0x000000040900720c */ /* 0x000fe20000f26670 */
[----:B0-----:R-:W-:-:S06]  /*0140*/  ULEA UR4, UR5, UR4, 0x18 ;  /* 0x0000000405047291 */ /* 0x001fcc000f8ec0ff */
[----:B------:R-:W-:-:S04]  /*0150*/  @!P0 IMAD.U32 R11, RZ, RZ, UR4 ;  /* 0x00000004ff0b8e24 */ /* 0x000fc8000f8e00ff */
[C---:B------:R-:W-:Y:S02]  /*0160*/  @!P0 IMAD R0, R14.reuse, 0x80, R11 ;  /* 0x000000800e008824 */ /* 0x040fe400078e020b */
[----:B------:R-:W-:Y:S02]  /*0170*/  @P0 IMAD.U32 R11, RZ, RZ, UR4 ;  /* 0x00000004ff0b0e24 */ /* 0x000fe4000f8e00ff */
[----:B------:R-:W-:Y:S02]  /*0180*/  @!P0 IMAD R13, R7, 0x4, R0 ;  /* 0x00000004070d8824 */ /* 0x000fe400078e0200 */
[----:B------:R-:W-:-:S04]  /*0190*/  @P0 IMAD R8, R14, 0x80, R11 ;  /* 0x000000800e080824 */ /* 0x000fc800078e020b */
[----:B------:R-:W-:Y:S01]  /*01a0*/  @P0 IMAD R8, R7, 0x4, R8 ;  /* 0x0000000407080824 */ /* 0x000fe200078e0208 */
[----:B--2---:R0:W-:Y:S04]  /*01b0*/  @!P0 STS [R13], R2 ;  /* 0x000000020d008388 */ /* 0x0041e80000000800 */
[----:B------:R0:W-:Y:S01]  /*01c0*/  @P0 STS [R8], RZ ;  /* 0x000000ff08000388 */ /* 0x0001e20000000800 */
[----:B------:R-:W-:Y:S06]  /*01d0*/  BAR.SYNC.DEFER_BLOCKING 0x0 ;  /* 0x0000000000007b1d */ /* 0x000fec0000010000 */
[----:B------:R-:W-:Y:S05]  /*01e0*/  @P1 EXIT ;  /* 0x000000000000194d */ /* 0x000fea0003800000 */
[----:B------:R-:W-:Y:S01]  /*01f0*/  VIADD R12, R7, 0xfffffffe ;  /* 0xfffffffe070c7836 */ /* 0x000fe20000000000 */
[----:B0-----:R-:W0:Y:S01]  /*0200*/  LDC.64 R2, c[0x0][0x380] ;  /* 0x0000e000ff027b82 */ /* 0x001e220000000a00 */
[C---:B------:R-:W-:Y:S01]  /*0210*/  VIADD R18, R14.reuse, 0xfffffffe ;  /* 0xfffffffe0e127836 */ /* 0x040fe20000000000 */
[----:B------:R-:W-:Y:S01]  /*0220*/  BSSY.RECONVERGENT B0, `(.L_x_0) ;  /* 0x0000022000007945 */ /* 0x000fe20003800200 */
[----:B------:R-:W-:Y:S02]  /*0230*/  IMAD R8, R14, 0x20, R7 ;  /* 0x000000200e087824 */ /* 0x000fe400078e0207 */
[----:B------:R-:W-:Y:S01]  /*0240*/  VIADD R16, R6, 0xfffffffe ;  /* 0xfffffffe06107836 */ /* 0x000fe20000000000 */
[----:B------:R-:W-:Y:S01]  /*0250*/  VIMNMX.U32 R0, PT, PT, R12, R18, !PT ;  /* 0x000000120c007248 */ /* 0x000fe20007fe0000 */
[----:B------:R-:W-:Y:S02]  /*0260*/  IMAD.U32 R8, R8, 0x4, R11 ;  /* 0x0000000408087824 */ /* 0x000fe400078e000b */
[----:B------:R-:W-:Y:S01]  /*0270*/  VIADD R13, R9, 0x1 ;  /* 0x00000001090d7836 */ /* 0x000fe20000000000 */
[----:B------:R-:W-:Y:S01]  /*0280*/  ISETP.GT.U32.AND P4, PT, R0, 0x1f, PT ;  /* 0x0000001f0000780c */ /* 0x000fe20003f84070 */
[CC--:B------:R-:W-:Y:S01]  /*0290*/  IMAD R17, R16.reuse, R4.reuse, R7 ;  /* 0x0000000410117224 */ /* 0x0c0fe200078e0207 */
[C---:B------:R-:W-:Y:S01]  /*02a0*/  ISETP.GE.AND P2, PT, R16.reuse, R5, PT ;  /* 0x000000051000720c */ /* 0x040fe20003f46270 */
[----:B------:R-:W-:Y:S01]  /*02b0*/  VIADD R11, R7, 0xffffffff ;  /* 0xffffffff070b7836 */ /* 0x000fe20000000000 */
[----:B------:R-:W-:Y:S01]  /*02c0*/  ISETP.GE.AND P1, PT, R13, R4, PT ;  /* 0x000000040d00720c */ /* 0x000fe20003f26270 */
[----:B------:R-:W-:Y:S01]  /*02d0*/  VIADD R15, R9, 0x2 ;  /* 0x00000002090f7836 */ /* 0x000fe20000000000 */
[----:B------:R-:W-:Y:S01]  /*02e0*/  ISETP.LT.OR P2, PT, R16, RZ, P2 ;  /* 0x000000ff1000720c */ /* 0x000fe20001741670 */
[----:B------:R-:W-:Y:S01]  /*02f0*/  IMAD R13, R10, 0x20, R17 ;  /* 0x000000200a0d7824 */ /* 0x000fe200078e0211 */
[----:B------:R-:W-:Y:S01]  /*0300*/  VIMNMX.U32 R19, PT, PT, R11, R18, !PT ;  /* 0x000000120b137248 */ /* 0x000fe20007fe0000 */
[----:B------:R-:W-:Y:S01]  /*0310*/  IMAD.MOV.U32 R10, RZ, RZ, RZ ;  /* 0x000000ffff0a7224 */ /* 0x000fe200078e00ff */
[----:B------:R-:W-:Y:S01]  /*0320*/  ISETP.GE.AND P0, PT, R15, R4, PT ;  /* 0x000000040f00720c */ /* 0x000fe20003f06270 */
[----:B------:R-:W-:Y:S01]  /*0330*/  VIADD R17, R13, 0xfffffffe ;  /* 0xfffffffe0d117836 */ /* 0x000fe20000000000 */
[----:B------:R-:W-:Y:S01]  /*0340*/  ISETP.GE.U32.AND P3, PT, R19, 0x20, PT ;  /* 0x000000201300780c */ /* 0x000fe20003f66070 */
[----:B------:R-:W1:Y:S01]  /*0350*/  @!P4 LDS R0, [R8+-0x108] ;  /* 0xfffef8000800c984 */ /* 0x000e620000000800 */
[----:B------:R-:W1:Y:S01]  /*0360*/  @!P4 LDC R21, c[0x3][RZ] ;  /* 0x00c00000ff15cb82 */ /* 0x000e620000000800 */
[----:B------:R-:W-:Y:S01]  /*0370*/  ISETP.LT.OR P1, PT, R9, -0x1, P1 ;  /* 0xffffffff0900780c */ /* 0x000fe20000f21670 */
[----:B0-----:R-:W-:Y:S01]  /*0380*/  IMAD.WIDE R16, R17, 0x4, R2 ;  /* 0x0000000411107825 */ /* 0x001fe200078e0202 */
[----:B------:R-:W-:-:S03]  /*0390*/  ISETP.LT.OR P0, PT, R9, -0x2, P0 ;  /* 0xfffffffe0900780c */ /* 0x000fc60000701670 */
[----:B-1----:R-:W-:Y:S01]  /*03a0*/  @!P4 FFMA R10, R0, R21, RZ ;  /* 0x00000015000ac223 */ /* 0x002fe200000000ff */
[----:B------:R-:W-:Y:S09]  /*03b0*/  @!P4 BRA `(.L_x_1) ;  /* 0x000000000020c947 */ /* 0x000ff20003800000 */
[----:B------:R-:W-:-:S05]  /*03c0*/  VIADD R15, R9, 0xfffffffe ;  /* 0xfffffffe090f7836 */ /* 0x000fca0000000000 */
[----:B------:R-:W-:-:S04]  /*03d0*/  ISETP.GE.AND P4, PT, R15, R4, PT ;  /* 0x000000040f00720c */ /* 0x000fc80003f86270 */
[----:B------:R-:W-:-:S04]  /*03e0*/  ISETP.LT.OR P4, PT, R9, 0x2, P4 ;  /* 0x000000020900780c */ /* 0x000fc80002781670 */
[----:B------:R-:W-:-:S13]  /*03f0*/  PLOP3.LUT P4, PT, P2, P4, PT, 0xf8, 0x8f ;  /* 0x00000000008f781c */ /* 0x000fda0001789f70 */
[----:B------:R-:W-:Y:S05]  /*0400*/  @P4 BRA `(.L_x_1) ;  /* 0x00000000000c4947 */ /* 0x000fea0003800000 */
[----:B------:R-:W2:Y:S01]  /*0410*/  LDG.E R0, desc[UR6][R16.64] ;  /* 0x0000000610007981 */ /* 0x000ea2000c1e1900 */
[----:B------:R-:W2:Y:S02]  /*0420*/  LDCU UR4, c[0x3][URZ] ;  /* 0x00c00000ff0477ac */ /* 0x000ea40008000800 */
[----:B--2---:R-:W-:-:S07]  /*0430*/  FFMA R10, R0, UR4, RZ ;  /* 0x00000004000a7c23 */ /* 0x004fce00080000ff */
.L_x_1:
[----:B------:R-:W-:Y:S05]  /*0440*/  BSYNC.RECONVERGENT B0 ;  /* 0x0000000000007941 */ /* 0x000fea0003800200 */
.L_x_0:
[----:B------:R-:W-:Y:S04]  /*0450*/  BSSY.RECONVERGENT B0, `(.L_x_2) ;  /* 0x000000b000007945 */ /* 0x000fe80003800200 */
[----:B------:R-:W-:Y:S05]  /*0460*/  @!P3 BRA `(.L_x_3) ;  /* 0x000000000018b947 */ /* 0x000fea0003800000 */
[----:B------:R-:W-:-:S13]  /*0470*/  ISETP.LT.OR P3, PT, R9, 0x1, P2 ;  /* 0x000000010900780c */ /* 0x000fda0001761670 */
[----:B------:R-:W-:Y:S05]  /*0480*/  @P3 BRA `(.L_x_4) ;  /* 0x00000000001c3947 */ /* 0x000fea0003800000 */
[----:B------:R-:W2:Y:S01]  /*0490*/  LDG.E R15, desc[UR6][R16.64+0x4] ;  /* 0x00000406100f7981 */ /* 0x000ea2000c1e1900 */
[----:B------:R-:W2:Y:S02]  /*04a0*/  LDCU UR4, c[0x3][0x4] ;  /* 0x00c00080ff0477ac */ /* 0x000ea40008000800 */
[----:B--2---:R-:W-:Y:S01]  /*04b0*/  FFMA R10, R15, UR4, R10 ;  /* 0x000000040f0a7c23 */ /* 0x004fe2000800000a */
[----:B------:R-:W-:Y:S06]  /*04c0*/  BRA `(.L_x_4) ;  /* 0x00000000000c7947 */ /* 0x000fec0003800000 */
.L_x_3:
[----:B------:R-:W0:Y:S01]  /*04d0*/  LDS R15, [R8+-0x104] ;  /* 0xfffefc00080f7984 */ /* 0x000e220000000800 */
[----:B------:R-:W0:Y:S02]  /*04e0*/  LDCU UR4, c[0x3][0x4] ;  /* 0x00c00080ff0477ac */ /* 0x000e240008000800 */
[----:B0-----:R-:W-:-:S07]  /*04f0*/  FFMA R10, R15, UR4, R10 ;  /* 0x000000040f0a7c23 */ /* 0x001fce000800000a */
.L_x_4:
[----:B------:R-:W-:Y:S05]  /*0500*/  BSYNC.RECONVERGENT B0 ;  /* 0x0000000000007941 */ /* 0x000fea0003800200 */
.L_x_2:
[----:B------:R-:W-:Y:S01]  /*0510*/  VIMNMX.U32 R0, PT, PT, R7, R18, !PT ;  /* 0x0000001207007248 */ /* 0x000fe20007fe0000 */
[----:B------:R-:W-:Y:S03]  /*0520*/  BSSY.RECONVERGENT B0, `(.L_x_5) ;  /* 0x000000c000007945 */ /* 0x000fe60003800200 */
[----:B------:R-:W-:-:S13]  /*0530*/  ISETP.GE.U32.AND P3, PT, R0, 0x20, PT ;  /* 0x000000200000780c */ /* 0x000fda0003f66070 */
[----:B------:R-:W-:Y:S05]  /*0540*/  @!P3 BRA `(.L_x_6) ;  /* 0x000000000018b947 */ /* 0x000fea0003800000 */
[----:B------:R-:W-:-:S13]  /*0550*/  ISETP.LT.OR P3, PT, R9, RZ, P2 ;  /* 0x000000ff0900720c */ /* 0x000fda0001761670 */
[----:B------:R-:W-:Y:S05]  /*0560*/  @P3 BRA `(.L_x_7) ;  /* 0x00000000001c3947 */ /* 0x000fea0003800000 */
[----:B------:R-:W2:Y:S01]  /*0570*/  LDG.E R15, desc[UR6][R16.64+0x8] ;  /* 0x00000806100f7981 */ /* 0x000ea2000c1e1900 */
[----:B------:R-:W2:Y:S02]  /*0580*/  LDCU UR4, c[0x3][0x8] ;  /* 0x00c00100ff0477ac */ /* 0x000ea40008000800 */
[----:B--2---:R-:W-:Y:S01]  /*0590*/  FFMA R10, R15, UR4, R10 ;  /* 0x000000040f0a7c23 */ /* 0x004fe2000800000a */
[----:B------:R-:W-:Y:S06]  /*05a0*/  BRA `(.L_x_7) ;  /* 0x00000000000c7947 */ /* 0x000fec0003800000 */
.L_x_6:
[----:B------:R-:W0:Y:S01]  /*05b0*/  LDS R15, [R8+-0x100] ;  /* 0xffff0000080f7984 */ /* 0x000e220000000800 */
[----:B------:R-:W0:Y:S02]  /*05c0*/  LDCU UR4, c[0x3][0x8] ;  /* 0x00c00100ff0477ac */ /* 0x000e240008000800 */
[----:B0-----:R-:W-:-:S07]  /*05d0*/  FFMA R10, R15, UR4, R10 ;  /* 0x000000040f0a7c23 */ /* 0x001fce000800000a */
.L_x_7:
[----:B------:R-:W-:Y:S05]  /*05e0*/  BSYNC.RECONVERGENT B0 ;  /* 0x0000000000007941 */ /* 0x000fea0003800200 */
.L_x_5:
[----:B------:R-:W-:Y:S01]  /*05f0*/  ISETP.GE.U32.AND P3, PT, R18, 0x20, PT ;  /* 0x000000201200780c */ /* 0x000fe20003f66070 */
[----:B------:R-:W-:Y:S01]  /*0600*/  BSSY.RECONVERGENT B0, `(.L_x_8) ;  /* 0x000000c000007945 */ /* 0x000fe20003800200 */
[----:B------:R-:W-:-:S13]  /*0610*/  ISETP.LT.U32.AND P4, PT, R7, 0x1f, PT ;  /* 0x0000001f0700780c */ /* 0x000fda0003f81070 */
[----:B------:R-:W-:Y:S05]  /*0620*/  @!P3 BRA P4, `(.L_x_9) ;  /* 0x000000000018b947 */ /* 0x000fea0002000000 */
[----:B------:R-:W-:-:S13]  /*0630*/  PLOP3.LUT P4, PT, P2, P1, PT, 0xf8, 0x8f ;  /* 0x00000000008f781c */ /* 0x000fda0001783f70 */
[----:B------:R-:W-:Y:S05]  /*0640*/  @P4 BRA `(.L_x_10) ;  /* 0x00000000001c4947 */ /* 0x000fea0003800000 */
[----:B------:R-:W2:Y:S01]  /*0650*/  LDG.E R15, desc[UR6][R16.64+0xc] ;  /* 0x00000c06100f7981 */ /* 0x000ea2000c1e1900 */
[----:B------:R-:W2:Y:S02]  /*0660*/  LDCU UR4, c[0x3][0xc] ;  /* 0x00c00180ff0477ac */ /* 0x000ea40008000800 */
[----:B--2---:R-:W-:Y:S01]  /*0670*/  FFMA R10, R15, UR4, R10 ;  /* 0x000000040f0a7c23 */ /* 0x004fe2000800000a */
[----:B------:R-:W-:Y:S06]  /*0680*/  BRA `(.L_x_10) ;  /* 0x00000000000c7947 */ /* 0x000fec0003800000 */
.L_x_9:
[----:B------:R-:W0:Y:S01]  /*0690*/  LDS R15, [R8+-0xfc] ;  /* 0xffff0400080f7984 */ /* 0x000e220000000800 */
[----:B------:R-:W0:Y:S02]  /*06a0*/  LDCU UR4, c[0x3][0xc] ;  /* 0x00c00180ff0477ac */ /* 0x000e240008000800 */
[----:B0-----:R-:W-:-:S07]  /*06b0*/  FFMA R10, R15, UR4, R10 ;  /* 0x000000040f0a7c23 */ /* 0x001fce000800000a */
.L_x_10:
[----:B------:R-:W-:Y:S05]  /*06c0*/  BSYNC.RECONVERGENT B0 ;  /* 0x0000000000007941 */ /* 0x000fea0003800200 */
.L_x_8:
[----:B------:R-:W-:Y:S01]  /*06d0*/  ISETP.LT.U32.AND P4, PT, R7, 0x1e, PT ;  /* 0x0000001e0700780c */ /* 0x000fe20003f81070 */
[----:B------:R-:W-:-:S12]  /*06e0*/  BSSY.RECONVERGENT B0, `(.L_x_11) ;  /* 0x000000b000007945 */ /* 0x000fd80003800200 */
[----:B------:R-:W-:Y:S05]  /*06f0*/  @!P3 BRA P4, `(.L_x_12) ;  /* 0x000000000018b947 */ /* 0x000fea0002000000 */
[----:B------:R-:W-:-:S13]  /*0700*/  PLOP3.LUT P2, PT, P2, P0, PT, 0xf8, 0x8f ;  /* 0x00000000008f781c */ /* 0x000fda0001741f70 */
[----:B------:R-:W-:Y:S05]  /*0710*/  @P2 BRA `(.L_x_13) ;  /* 0x00000000001c2947 */ /* 0x000fea0003800000 */
[----:B------:R-:W2:Y:S01]  /*0720*/  LDG.E R17, desc[UR6][R16.64+0x10] ;  /* 0x0000100610117981 */ /* 0x000ea2000c1e1900 */
[----:B------:R-:W2:Y:S02]  /*0730*/  LDCU UR4, c[0x3][0x10] ;  /* 0x00c00200ff0477ac */ /* 0x000ea40008000800 */
[----:B--2---:R-:W-:Y:S01]  /*0740*/  FFMA R10, R17, UR4, R10 ;  /* 0x00000004110a7c23 */ /* 0x004fe2000800000a */
[----:B------:R-:W-:Y:S06]  /*0750*/  BRA `(.L_x_13) ;  /* 0x00000000000c7947 */ /* 0x000fec0003800000 */
.L_x_12:
[----:B------:R-:W0:Y:S01]  /*0760*/  LDS R15, [R8+-0xf8] ;  /* 0xffff0800080f7984 */ /* 0x000e220000000800 */
[----:B------:R-:W0:Y:S02]  /*0770*/  LDCU UR4, c[0x3][0x10] ;  /* 0x00c00200ff0477ac */ /* 0x000e240008000800 */
[----:B0-----:R-:W-:-:S07]  /*0780*/  FFMA R10, R15, UR4, R10 ;  /* 0x000000040f0a7c23 */ /* 0x001fce000800000a */
.L_x_13:
[----:B------:R-:W-:Y:S05]  /*0790*/  BSYNC.RECONVERGENT B0 ;  /* 0x0000000000007941 */ /* 0x000fea0003800200 */
.L_x_11:
[----:B------:R-:W-:Y:S01]  /*07a0*/  VIADD R0, R14, 0xffffffff ;  /* 0xffffffff0e007836 */ /* 0x000fe20000000000 */
[----:B------:R-:W-:Y:S01]  /*07b0*/  BSSY.RECONVERGENT B0, `(.L_x_14) ;  /* 0x0000017000007945 */ /* 0x000fe20003800200 */
[----:B------:R-:W-:Y:S02]  /*07c0*/  VIADD R16, R6, 0xffffffff ;  /* 0xffffffff06107836 */ /* 0x000fe40000000000 */
[----:B------:R-:W-:Y:S01]  /*07d0*/  IMAD.IADD R13, R13, 0x1, R4 ;  /* 0x000000010d0d7824 */ /* 0x000fe200078e0204 */
[-C--:B------:R-:W-:Y:S02]  /*07e0*/  VIMNMX.U32 R15, PT, PT, R12, R0.reuse, !PT ;  /* 0x000000000c0f7248 */ /* 0x080fe40007fe0000 */
[----:B------:R-:W-:Y:S02]  /*07f0*/  VIMNMX.U32 R17, PT, PT, R11, R0, !PT ;  /* 0x000000000b117248 */ /* 0x000fe40007fe0000 */
[----:B------:R-:W-:Y:S02]  /*0800*/  ISETP.GT.U32.AND P4, PT, R15, 0x1f, PT ;  /* 0x0000001f0f00780c */ /* 0x000fe40003f84070 */
[----:B------:R-:W-:Y:S01]  /*0810*/  ISETP.GE.U32.AND P3, PT, R17, 0x20, PT ;  /* 0x000000201100780c */ /* 0x000fe20003f66070 */
[----:B------:R-:W-:Y:S01]  /*0820*/  VIADD R17, R13, 0xfffffffe ;  /* 0xfffffffe0d117836 */ /* 0x000fe20000000000 */
[----:B------:R-:W-:-:S04]  /*0830*/  ISETP.GE.AND P2, PT, R16, R5, PT ;  /* 0x000000051000720c */ /* 0x000fc80003f46270 */
[----:B------:R-:W-:Y:S01]  /*0840*/  ISETP.LT.OR P2, PT, R16, RZ, P2 ;  /* 0x000000ff1000720c */ /* 0x000fe20001741670 */
[----:B------:R-:W-:-:S04]  /*0850*/  IMAD.WIDE R16, R17, 0x4, R2 ;  /* 0x0000000411107825 */ /* 0x000fc800078e0202 */
[----:B------:R-:W0:Y:S01]  /*0860*/  @!P4 LDS R15, [R8+-0x88] ;  /* 0xffff7800080fc984 */ /* 0x000e220000000800 */
[----:B------:R-:W0:Y:S02]  /*0870*/  @!P4 LDC R18, c[0x3][0x14] ;  /* 0x00c00500ff12cb82 */ /* 0x000e240000000800 */
[----:B0-----:R-:W-:Y:S01]  /*0880*/  @!P4 FFMA R10, R15, R18, R10 ;  /* 0x000000120f0ac223 */ /* 0x001fe2000000000a */
[----:B------:R-:W-:Y:S06]  /*0890*/  @!P4 BRA `(.L_x_15) ;  /* 0x000000000020c947 */ /* 0x000fec0003800000 */
[----:B------:R-:W-:-:S05]  /*08a0*/  VIADD R15, R9, 0xfffffffe ;  /* 0xfffffffe090f7836 */ /* 0x000fca0000000000 */
[----:B------:R-:W-:-:S04]  /*08b0*/  ISETP.GE.AND P4, PT, R15, R4, PT ;  /* 0x000000040f00720c */ /* 0x000fc80003f86270 */
[----:B------:R-:W-:-:S04]  /*08c0*/  ISETP.LT.OR P4, PT, R9, 0x2, P4 ;  /* 0x000000020900780c */ /* 0x000fc80002781670 */
[----:B------:R-:W-:-:S13]  /*08d0*/  PLOP3.LUT P4, PT, P2, P4, PT, 0xf8, 0x8f ;  /* 0x00000000008f781c */ /* 0x000fda0001789f70 */
[----:B------:R-:W-:Y:S05]  /*08e0*/  @P4 BRA `(.L_x_15) ;  /* 0x00000000000c4947 */ /* 0x000fea0003800000 */
[----:B------:R-:W2:Y:S01]  /*08f0*/  LDG.E R15, desc[UR6][R16.64] ;  /* 0x00000006100f7981 */ /* 0x000ea2000c1e1900 */
[----:B------:R-:W2:Y:S02]  /*0900*/  LDCU UR4, c[0x3][0x14] ;  /* 0x00c00280ff0477ac */ /* 0x000ea40008000800 */
[----:B--2---:R-:W-:-:S07]  /*0910*/  FFMA R10, R15, UR4, R10 ;  /* 0x000000040f0a7c23 */ /* 0x004fce000800000a */
.L_x_15:
[----:B------:R-:W-:Y:S05]  /*0920*/  BSYNC.RECONVERGENT B0 ;  /* 0x0000000000007941 */ /* 0x000fea0003800200 */
.L_x_14:
        /* <DEDUP_REMOVED lines=8> */
.L_x_17:
[----:B------:R-:W0:Y:S01]  /*09b0*/  LDS R15, [R8+-0x84] ;  /* 0xffff7c00080f7984 */ /* 0x000e220000000800 */
[----:B------:R-:W0:Y:S02]  /*09c0*/  LDCU UR4, c[0x3][0x18] ;  /* 0x00c00300ff0477ac */ /* 0x000e240008000800 */
[----:B0-----:R-:W-:-:S07]  /*09d0*/  FFMA R10, R15, UR4, R10 ;  /* 0x000000040f0a7c23 */ /* 0x001fce000800000a */
.L_x_18:
[----:B------:R-:W-:Y:S05]  /*09e0*/  BSYNC.RECONVERGENT B0 ;  /* 0x0000000000007941 */ /* 0x000fea0003800200 */
.L_x_16:
        /* <DEDUP_REMOVED lines=10> */
.L_x_20:
[----:B------:R-:W0:Y:S01]  /*0a90*/  LDS R15, [R8+-0x80] ;  /* 0xffff8000080f7984 */ /* 0x000e220000000800 */
[----:B------:R-:W0:Y:S02]  /*0aa0*/  LDCU UR4, c[0x3][0x1c] ;  /* 0x00c00380ff0477ac */ /* 0x000e240008000800 */
[----:B0-----:R-:W-:-:S07]  /*0ab0*/  FFMA R10, R15, UR4, R10 ;  /* 0x000000040f0a7c23 */ /* 0x001fce000800000a */
.L_x_21:
[----:B------:R-:W-:Y:S05]  /*0ac0*/  BSYNC.RECONVERGENT B0 ;  /* 0x0000000000007941 */ /* 0x000fea0003800200 */
.L_x_19:
        /* <DEDUP_REMOVED lines=10> */
.L_x_23:
[----:B------:R-:W0:Y:S01]  /*0b70*/  LDS R15, [R8+-0x7c] ;  /* 0xffff8400080f7984 */ /* 0x000e220000000800 */
[----:B------:R-:W0:Y:S02]  /*0b80*/  LDCU UR4, c[0x3][0x20] ;  /* 0x00c00400ff0477ac */ /* 0x000e240008000800 */
[----:B0-----:R-:W-:-:S07]  /*0b90*/  FFMA R10, R15, UR4, R10 ;  /* 0x000000040f0a7c23 */ /* 0x001fce000800000a */
.L_x_24:
[----:B------:R-:W-:Y:S05]  /*0ba0*/  BSYNC.RECONVERGENT B0 ;  /* 0x0000000000007941 */ /* 0x000fea0003800200 */
.L_x_22:
        /* <DEDUP_REMOVED lines=9> */
.L_x_26:
[----:B------:R-:W0:Y:S01]  /*0c40*/  LDS R15, [R8+-0x78] ;  /* 0xffff8800080f7984 */ /* 0x000e220000000800 */
[----:B------:R-:W0:Y:S02]  /*0c50*/  LDCU UR4, c[0x3][0x24] ;  /* 0x00c00480ff0477ac */ /* 0x000e240008000800 */
[----:B0-----:R-:W-:-:S07]  /*0c60*/  FFMA R10, R15, UR4, R10 ;  /* 0x000000040f0a7c23 */ /* 0x001fce000800000a */
.L_x_27:
[----:B------:R-:W-:Y:S05]  /*0c70*/  BSYNC.RECONVERGENT B0 ;  /* 0x0000000000007941 */ /* 0x000fea0003800200 */
.L_x_25:
[-C--:B------:R-:W-:Y:S01]  /*0c80*/  VIMNMX.U32 R0, PT, PT, R12, R14.reuse, !PT ;  /* 0x0000000e0c007248 */ /* 0x080fe20007fe0000 */
[----:B------:R-:W-:Y:S01]  /*0c90*/  IMAD.IADD R13, R13, 0x1, R4 ;  /* 0x000000010d0d7824 */ /* 0x000fe200078e0204 */
[----:B------:R-:W-:Y:S01]  /*0ca0*/  ISETP.GE.AND P2, PT, R6, R5, PT ;  /* 0x000000050600720c */ /* 0x000fe20003f46270 */
[----:B------:R-:W-:Y:S01]  /*0cb0*/  BSSY.RECONVERGENT B0, `(.L_x_28) ;  /* 0x0000013000007945 */ /* 0x000fe20003800200 */
[----:B------:R-:W-:Y:S01]  /*0cc0*/  ISETP.GT.U32.AND P4, PT, R0, 0x1f, PT ;  /* 0x0000001f0000780c */ /* 0x000fe20003f84070 */
[----:B------:R-:W-:Y:S01]  /*0cd0*/  VIADD R17, R13, 0xfffffffe ;  /* 0xfffffffe0d117836 */ /* 0x000fe20000000000 */
[----:B------:R-:W-:Y:S02]  /*0ce0*/  VIMNMX.U32 R0, PT, PT, R11, R14, !PT ;  /* 0x0000000e0b007248 */ /* 0x000fe40007fe0000 */
[----:B------:R-:W-:Y:S02]  /*0cf0*/  ISETP.LT.OR P2, PT, R6, RZ, P2 ;  /* 0x000000ff0600720c */ /* 0x000fe40001741670 */
[----:B------:R-:W-:-:S07]  /*0d00*/  ISETP.GE.U32.AND P3, PT, R0, 0x20, PT ;  /* 0x000000200000780c */ /* 0x000fce0003f66070 */
[----:B------:R-:W0:Y:S01]  /*0d10*/  @!P4 LDS R15, [R8+-0x8] ;  /* 0xfffff800080fc984 */ /* 0x000e220000000800 */
[----:B------:R-:W0:Y:S02]  /*0d20*/  @!P4 LDC R16, c[0x3][0x28] ;  /* 0x00c00a00ff10cb82 */ /* 0x000e240000000800 */
[----:B0-----:R-:W-:Y:S01]  /*0d30*/  @!P4 FFMA R10, R15, R16, R10 ;  /* 0x000000100f0ac223 */ /* 0x001fe2000000000a */
[----:B------:R-:W-:Y:S01]  /*0d40*/  IMAD.WIDE R16, R17, 0x4, R2 ;  /* 0x0000000411107825 */ /* 0x000fe200078e0202 */
        /* <DEDUP_REMOVED lines=9> */
.L_x_29:
[----:B------:R-:W-:Y:S05]  /*0de0*/  BSYNC.RECONVERGENT B0 ;  /* 0x0000000000007941 */ /* 0x000fea0003800200 */
.L_x_28:
        /* <DEDUP_REMOVED lines=8> */
.L_x_31:
[----:B------:R-:W0:Y:S01]  /*0e70*/  LDS R15, [R8+-0x4] ;  /* 0xfffffc00080f7984 */ /* 0x000e220000000800 */
[----:B------:R-:W0:Y:S02]  /*0e80*/  LDCU UR4, c[0x3][0x2c] ;  /* 0x00c00580ff0477ac */ /* 0x000e240008000800 */
[----:B0-----:R-:W-:-:S07]  /*0e90*/  FFMA R10, R15, UR4, R10 ;  /* 0x000000040f0a7c23 */ /* 0x001fce000800000a */
.L_x_32:
[----:B------:R-:W-:Y:S05]  /*0ea0*/  BSYNC.RECONVERGENT B0 ;  /* 0x0000000000007941 */ /* 0x000fea0003800200 */
.L_x_30:
        /* <DEDUP_REMOVED lines=10> */
.L_x_34:
[----:B------:R-:W0:Y:S01]  /*0f50*/  LDS R15, [R8] ;  /* 0x00000000080f7984 */ /* 0x000e220000000800 */
[----:B------:R-:W0:Y:S02]  /*0f60*/  LDCU UR4, c[0x3][0x30] ;  /* 0x00c00600ff0477ac */ /* 0x000e240008000800 */
[----:B0-----:R-:W-:-:S07]  /*0f70*/  FFMA R10, R15, UR4, R10 ;  /* 0x000000040f0a7c23 */ /* 0x001fce000800000a */
.L_x_35:
[----:B------:R-:W-:Y:S05]  /*0f80*/  BSYNC.RECONVERGENT B0 ;  /* 0x0000000000007941 */ /* 0x000fea0003800200 */
.L_x_33:
        /* <DEDUP_REMOVED lines=10> */
.L_x_37:
[----:B------:R-:W0:Y:S01]  /*1030*/  LDS R15, [R8+0x4] ;  /* 0x00000400080f7984 */ /* 0x000e220000000800 */
[----:B------:R-:W0:Y:S02]  /*1040*/  LDCU UR4, c[0x3][0x34] ;  /* 0x00c00680ff0477ac */ /* 0x000e240008000800 */
[----:B0-----:R-:W-:-:S07]  /*1050*/  FFMA R10, R15, UR4, R10 ;  /* 0x000000040f0a7c23 */ /* 0x001fce000800000a */
.L_x_38:
[----:B------:R-:W-:Y:S05]  /*1060*/  BSYNC.RECONVERGENT B0 ;  /* 0x0000000000007941 */ /* 0x000fea0003800200 */
.L_x_36:
        /* <DEDUP_REMOVED lines=9> */
.L_x_40:
[----:B------:R-:W0:Y:S01]  /*1100*/  LDS R15, [R8+0x8] ;  /* 0x00000800080f7984 */ /* 0x000e220000000800 */
[----:B------:R-:W0:Y:S02]  /*1110*/  LDCU UR4, c[0x3][0x38] ;  /* 0x00c00700ff0477ac */ /* 0x000e240008000800 */
[----:B0-----:R-:W-:-:S07]  /*1120*/  FFMA R10, R15, UR4, R10 ;  /* 0x000000040f0a7c23 */ /* 0x001fce000800000a */
.L_x_41:
[----:B------:R-:W-:Y:S05]  /*1130*/  BSYNC.RECONVERGENT B0 ;  /* 0x0000000000007941 */ /* 0x000fea0003800200 */
.L_x_39:
        /* <DEDUP_REMOVED lines=12> */
[----:B------:R-:W0:Y:S01]  /*1200*/  @!P4 LDS R15, [R8+0x78] ;  /* 0x00007800080fc984 */ /* 0x000e220000000800 */
        /* <DEDUP_REMOVED lines=11> */
.L_x_43:
[----:B------:R-:W-:Y:S05]  /*12c0*/  BSYNC.RECONVERGENT B0 ;  /* 0x0000000000007941 */ /* 0x000fea0003800200 */
.L_x_42:
        /* <DEDUP_REMOVED lines=8> */
.L_x_45:
[----:B------:R-:W0:Y:S01]  /*1350*/  LDS R15, [R8+0x7c] ;  /* 0x00007c00080f7984 */ /* 0x000e220000000800 */
[----:B------:R-:W0:Y:S02]  /*1360*/  LDCU UR4, c[0x3][0x40] ;  /* 0x00c00800ff0477ac */ /* 0x000e240008000800 */
[----:B0-----:R-:W-:-:S07]  /*1370*/  FFMA R10, R15, UR4, R10 ;  /* 0x000000040f0a7c23 */ /* 0x001fce000800000a */
.L_x_46:
[----:B------:R-:W-:Y:S05]  /*1380*/  BSYNC.RECONVERGENT B0 ;  /* 0x0000000000007941 */ /* 0x000fea0003800200 */
.L_x_44:
        /* <DEDUP_REMOVED lines=10> */
.L_x_48:
[----:B------:R-:W0:Y:S01]  /*1430*/  LDS R15, [R8+0x80] ;  /* 0x00008000080f7984 */ /* 0x000e220000000800 */
[----:B------:R-:W0:Y:S02]  /*1440*/  LDCU UR4, c[0x3][0x44] ;  /* 0x00c00880ff0477ac */ /* 0x000e240008000800 */
[----:B0-----:R-:W-:-:S07]  /*1450*/  FFMA R10, R15, UR4, R10 ;  /* 0x000000040f0a7c23 */ /* 0x001fce000800000a */
.L_x_49:
[----:B------:R-:W-:Y:S05]  /*1460*/  BSYNC.RECONVERGENT B0 ;  /* 0x0000000000007941 */ /* 0x000fea0003800200 */
.L_x_47:
        /* <DEDUP_REMOVED lines=10> */
.L_x_51:
[----:B------:R-:W0:Y:S01]  /*1510*/  LDS R15, [R8+0x84] ;  /* 0x00008400080f7984 */ /* 0x000e220000000800 */
[----:B------:R-:W0:Y:S02]  /*1520*/  LDCU UR4, c[0x3][0x48] ;  /* 0x00c00900ff0477ac */ /* 0x000e240008000800 */
[----:B0-----:R-:W-:-:S07]  /*1530*/  FFMA R10, R15, UR4, R10 ;  /* 0x000000040f0a7c23 */ /* 0x001fce000800000a */
.L_x_52:
[----:B------:R-:W-:Y:S05]  /*1540*/  BSYNC.RECONVERGENT B0 ;  /* 0x0000000000007941 */ /* 0x000fea0003800200 */
.L_x_50:
        /* <DEDUP_REMOVED lines=9> */
.L_x_54:
[----:B------:R-:W0:Y:S01]  /*15e0*/  LDS R15, [R8+0x88] ;  /* 0x00008800080f7984 */ /* 0x000e220000000800 */
[----:B------:R-:W0:Y:S02]  /*15f0*/  LDCU UR4, c[0x3][0x4c] ;  /* 0x00c00980ff0477ac */ /* 0x000e240008000800 */
[----:B0-----:R-:W-:-:S07]  /*1600*/  FFMA R10, R15, UR4, R10 ;  /* 0x000000040f0a7c23 */ /* 0x001fce000800000a */
.L_x_55:
[----:B------:R-:W-:Y:S05]  /*1610*/  BSYNC.RECONVERGENT B0 ;  /* 0x0000000000007941 */ /* 0x000fea0003800200 */
.L_x_53:
[----:B------:R-:W-:Y:S01]  /*1620*/  VIADD R14, R14, 0x2 ;  /* 0x000000020e0e7836 */ /* 0x000fe20000000000 */
[----:B------:R-:W-:Y:S01]  /*1630*/  IADD3 R13, PT, PT, R13, -0x2, R4 ;  /* 0xfffffffe0d0d7810 */ /* 0x000fe20007ffe004 */
[----:B------:R-:W-:Y:S01]  /*1640*/  VIADD R0, R6, 0x2 ;  /* 0x0000000206007836 */ /* 0x000fe20000000000 */
[----:B------:R-:W-:Y:S02]  /*1650*/  BSSY.RECONVERGENT B0, `(.L_x_56) ;  /* 0x0000014000007945 */ /* 0x000fe40003800200 */
[-C--:B------:R-:W-:Y:S01]  /*1660*/  VIMNMX.U32 R12, PT, PT, R12, R14.reuse, !PT ;  /* 0x0000000e0c0c7248 */ /* 0x080fe20007fe0000 */
[----:B------:R-:W-:Y:S01]  /*1670*/  IMAD.WIDE R2, R13, 0x4, R2 ;  /* 0x000000040d027825 */ /* 0x000fe200078e0202 */
[----:B------:R-:W-:Y:S02]  /*1680*/  VIMNMX.U32 R11, PT, PT, R11, R14, !PT ;  /* 0x0000000e0b0b7248 */ /* 0x000fe40007fe0000 */
[----:B------:R-:W-:Y:S02]  /*1690*/  ISETP.GT.U32.AND P4, PT, R12, 0x1f, PT ;  /* 0x0000001f0c00780c */ /* 0x000fe40003f84070 */
[----:B------:R-:W-:-:S02]  /*16a0*/  ISETP.GE.AND P2, PT, R0, R5, PT ;  /* 0x000000050000720c */ /* 0x000fc40003f46270 */
[----:B------:R-:W-:Y:S02]  /*16b0*/  ISETP.GE.U32.AND P3, PT, R11, 0x20, PT ;  /* 0x000000200b00780c */ /* 0x000fe40003f66070 */
[----:B------:R-:W-:-:S07]  /*16c0*/  ISETP.LT.OR P2, PT, R0, RZ, P2 ;  /* 0x000000ff0000720c */ /* 0x000fce0001741670 */
        /* <DEDUP_REMOVED lines=12> */
.L_x_57:
[----:B------:R-:W-:Y:S05]  /*1790*/  BSYNC.RECONVERGENT B0 ;  /* 0x0000000000007941 */ /* 0x000fea0003800200 */
.L_x_56:
        /* <DEDUP_REMOVED lines=8> */
.L_x_59:
[----:B------:R-:W0:Y:S01]  /*1820*/  LDS R5, [R8+0xfc] ;  /* 0x0000fc0008057984 */ /* 0x000e220000000800 */
[----:B------:R-:W0:Y:S02]  /*1830*/  LDCU UR4, c[0x3][0x54] ;  /* 0x00c00a80ff0477ac */ /* 0x000e240008000800 */
[----:B0-----:R-:W-:-:S07]  /*1840*/  FFMA R10, R5, UR4, R10 ;  /* 0x00000004050a7c23 */ /* 0x001fce000800000a */
.L_x_60:
[----:B------:R-:W-:Y:S05]  /*1850*/  BSYNC.RECONVERGENT B0 ;  /* 0x0000000000007941 */ /* 0x000fea0003800200 */
.L_x_58:
        /* <DEDUP_REMOVED lines=10> */
.L_x_62:
[----:B------:R-:W0:Y:S01]  /*1900*/  LDS R5, [R8+0x100] ;  /* 0x0001000008057984 */ /* 0x000e220000000800 */
[----:B------:R-:W0:Y:S02]  /*1910*/  LDCU UR4, c[0x3][0x58] ;  /* 0x00c00b00ff0477ac */ /* 0x000e240008000800 */
[----:B0-----:R-:W-:-:S07]  /*1920*/  FFMA R10, R5, UR4, R10 ;  /* 0x00000004050a7c23 */ /* 0x001fce000800000a */
.L_x_63:
[----:B------:R-:W-:Y:S05]  /*1930*/  BSYNC.RECONVERGENT B0 ;  /* 0x0000000000007941 */ /* 0x000fea0003800200 */
.L_x_61:
        /* <DEDUP_REMOVED lines=10> */
.L_x_65:
[----:B------:R-:W0:Y:S01]  /*19e0*/  LDS R5, [R8+0x104] ;  /* 0x0001040008057984 */ /* 0x000e220000000800 */
[----:B------:R-:W0:Y:S02]  /*19f0*/  LDCU UR4, c[0x3][0x5c] ;  /* 0x00c00b80ff0477ac */ /* 0x000e240008000800 */
[----:B0-----:R-:W-:-:S07]  /*1a00*/  FFMA R10, R5, UR4, R10 ;  /* 0x00000004050a7c23 */ /* 0x001fce000800000a */
.L_x_66:
[----:B------:R-:W-:Y:S05]  /*1a10*/  BSYNC.RECONVERGENT B0 ;  /* 0x0000000000007941 */ /* 0x000fea0003800200 */
.L_x_64:
        /* <DEDUP_REMOVED lines=9> */
.L_x_68:
[----:B------:R-:W0:Y:S01]  /*1ab0*/  LDS R3, [R8+0x108] ;  /* 0x0001080008037984 */ /* 0x000e220000000800 */
[----:B------:R-:W0:Y:S02]  /*1ac0*/  LDCU UR4, c[0x3][0x60] ;  /* 0x00c00c00ff0477ac */ /* 0x000e240008000800 */
[----:B0-----:R-:W-:-:S07]  /*1ad0*/  FFMA R10, R3, UR4, R10 ;  /* 0x00000004030a7c23 */ /* 0x001fce000800000a */
.L_x_69:
[----:B------:R-:W-:Y:S05]  /*1ae0*/  BSYNC.RECONVERGENT B0 ;  /* 0x0000000000007941 */ /* 0x000fea0003800200 */
.L_x_67:
[----:B------:R-:W0:Y:S01]  /*1af0*/  LDC.64 R2, c[0x0][0x388] ;  /* 0x0000e200ff027b82 */ /* 0x000e220000000a00 */
[----:B------:R-:W-:-:S04]  /*1b00*/  IMAD R9, R6, R4, R9 ;  /* 0x0000000406097224 */ /* 0x000fc800078e0209 */
[----:B0-----:R-:W-:-:S05]  /*1b10*/  IMAD.WIDE R2, R9, 0x4, R2 ;  /* 0x0000000409027825 */ /* 0x001fca00078e0202 */
[----:B------:R-:W-:Y:S01]  /*1b20*/  STG.E desc[UR6][R2.64], R10 ;  /* 0x0000000a02007986 */ /* 0x000fe2000c101906 */
[----:B------:R-:W-:Y:S05]  /*1b30*/  EXIT ;  /* 0x000000000000794d */ /* 0x000fea0003800000 */
.L_x_70:
[----:B------:R-:W-:-:S00]  /*1b40*/  BRA `(.L_x_70) ;  /* 0xfffffffc00fc7947 */ /* 0x000fc0000383ffff */
[----:B------:R-:W-:-:S00]  /*1b50*/  NOP ;  /* 0x0000000000007918 */ /* 0x000fc00000000000 */
        /* <DEDUP_REMOVED lines=10> */
.L_x_71:


//--------------------- .nv.shared._Z44convolution_cached_tiled_2d_const_mem_kernelPfS_ii --------------------------
	.section	.nv.shared._Z44convolution_cached_tiled_2d_const_mem_kernelPfS_ii,"aw",@nobits
	.sectionflags	@""
	.align	4
.nv.shared._Z44convolution_cached_tiled_2d_const_mem_kernelPfS_ii:
	.zero		5120


//--------------------- .nv.shared.reserved.0     --------------------------
	.section	.nv.shared.reserved.0,"aw",@nobits
	.weak		__nv_reservedSMEM_offset_0_alias
	.size		__nv_reservedSMEM_offset_0_alias, 0, 64
	.other		__nv_reservedSMEM_offset_0_alias,@"STO_CUDA_RESERVED_SHARED STV_DEFAULT"
__nv_reservedSMEM_offset_0_alias:
	.zero		0
	.zero		64


//--------------------- .nv.constant0._Z44convolution_cached_tiled_2d_const_mem_kernelPfS_ii --------------------------
	.section	.nv.constant0._Z44convolution_cached_tiled_2d_const_mem_kernelPfS_ii,"a",@progbits
	.sectionflags	@""
	.align	4
.nv.constant0._Z44convolution_cached_tiled_2d_const_mem_kernelPfS_ii:
	.zero		920


//--------------------- SYMBOLS --------------------------

	.type		.nv.reservedSmem.offset0,@object
	.size		.nv.reservedSmem.offset0,0x4
	.type		.nv.reservedSmem.cap,@object
	.size		.nv.reservedSmem.cap,0x4
